//
// Generated by NVIDIA NVVM Compiler
//
// Compiler Build ID: CL-36424714
// Cuda compilation tools, release 13.0, V13.0.88
// Based on NVVM 20.0.0
//

.version 9.0
.target sm_100
.address_size 64

	// .globl	compute

.visible .entry compute(
	.param .u64 .ptr .align 1 compute_param_0,
	.param .u64 .ptr .align 1 compute_param_1,
	.param .u64 .ptr .align 1 compute_param_2,
	.param .u64 .ptr .align 1 compute_param_3
)
{
	.local .align 16 .b8 	__local_depot0[16800];
	.reg .b64 	%SP;
	.reg .b64 	%SPL;
	.reg .pred 	%p<7>;
	.reg .b32 	%r<13>;
	.reg .b64 	%rd<37>;
	.reg .b64 	%fd<197>;

	mov.u64 	%SPL, __local_depot0;
	ld.param.u64 	%rd5, [compute_param_0];
	ld.param.u64 	%rd6, [compute_param_1];
	ld.param.u64 	%rd7, [compute_param_2];
	ld.param.u64 	%rd4, [compute_param_3];
	cvta.to.global.u64 	%rd8, %rd5;
	cvta.to.global.u64 	%rd9, %rd6;
	cvta.to.global.u64 	%rd1, %rd7;
	add.u64 	%rd11, %SPL, 0;
	mov.u32 	%r1, %ctaid.x;
	mov.u32 	%r2, %tid.x;
	mov.u32 	%r3, %tid.y;
	mul.wide.u32 	%rd12, %r1, 200;
	add.s64 	%rd13, %rd9, %rd12;
	mul.lo.s32 	%r6, %r2, 5;
	mul.lo.s32 	%r7, %r3, 5;
	mul.wide.u32 	%rd14, %r6, 800;
	add.s64 	%rd15, %rd8, %rd14;
	ld.global.f64 	%fd1, [%rd13];
	mul.wide.u32 	%rd16, %r7, 8;
	add.s64 	%rd17, %rd15, %rd16;
	ld.global.f64 	%fd2, [%rd17];
	fma.rn.f64 	%fd3, %fd1, %fd2, 0d0000000000000000;
	ld.global.f64 	%fd4, [%rd13+8];
	ld.global.f64 	%fd5, [%rd17+8];
	fma.rn.f64 	%fd6, %fd4, %fd5, %fd3;
	ld.global.f64 	%fd7, [%rd13+16];
	ld.global.f64 	%fd8, [%rd17+16];
	fma.rn.f64 	%fd9, %fd7, %fd8, %fd6;
	ld.global.f64 	%fd10, [%rd13+24];
	ld.global.f64 	%fd11, [%rd17+24];
	fma.rn.f64 	%fd12, %fd10, %fd11, %fd9;
	ld.global.f64 	%fd13, [%rd13+32];
	ld.global.f64 	%fd14, [%rd17+32];
	fma.rn.f64 	%fd15, %fd13, %fd14, %fd12;
	ld.global.f64 	%fd16, [%rd13+40];
	ld.global.f64 	%fd17, [%rd17+800];
	fma.rn.f64 	%fd18, %fd16, %fd17, %fd15;
	ld.global.f64 	%fd19, [%rd13+48];
	ld.global.f64 	%fd20, [%rd17+808];
	fma.rn.f64 	%fd21, %fd19, %fd20, %fd18;
	ld.global.f64 	%fd22, [%rd13+56];
	ld.global.f64 	%fd23, [%rd17+816];
	fma.rn.f64 	%fd24, %fd22, %fd23, %fd21;
	ld.global.f64 	%fd25, [%rd13+64];
	ld.global.f64 	%fd26, [%rd17+824];
	fma.rn.f64 	%fd27, %fd25, %fd26, %fd24;
	ld.global.f64 	%fd28, [%rd13+72];
	ld.global.f64 	%fd29, [%rd17+832];
	fma.rn.f64 	%fd30, %fd28, %fd29, %fd27;
	ld.global.f64 	%fd31, [%rd13+80];
	ld.global.f64 	%fd32, [%rd17+1600];
	fma.rn.f64 	%fd33, %fd31, %fd32, %fd30;
	ld.global.f64 	%fd34, [%rd13+88];
	ld.global.f64 	%fd35, [%rd17+1608];
	fma.rn.f64 	%fd36, %fd34, %fd35, %fd33;
	ld.global.f64 	%fd37, [%rd13+96];
	ld.global.f64 	%fd38, [%rd17+1616];
	fma.rn.f64 	%fd39, %fd37, %fd38, %fd36;
	ld.global.f64 	%fd40, [%rd13+104];
	ld.global.f64 	%fd41, [%rd17+1624];
	fma.rn.f64 	%fd42, %fd40, %fd41, %fd39;
	ld.global.f64 	%fd43, [%rd13+112];
	ld.global.f64 	%fd44, [%rd17+1632];
	fma.rn.f64 	%fd45, %fd43, %fd44, %fd42;
	ld.global.f64 	%fd46, [%rd13+120];
	ld.global.f64 	%fd47, [%rd17+2400];
	fma.rn.f64 	%fd48, %fd46, %fd47, %fd45;
	ld.global.f64 	%fd49, [%rd13+128];
	ld.global.f64 	%fd50, [%rd17+2408];
	fma.rn.f64 	%fd51, %fd49, %fd50, %fd48;
	ld.global.f64 	%fd52, [%rd13+136];
	ld.global.f64 	%fd53, [%rd17+2416];
	fma.rn.f64 	%fd54, %fd52, %fd53, %fd51;
	ld.global.f64 	%fd55, [%rd13+144];
	ld.global.f64 	%fd56, [%rd17+2424];
	fma.rn.f64 	%fd57, %fd55, %fd56, %fd54;
	ld.global.f64 	%fd58, [%rd13+152];
	ld.global.f64 	%fd59, [%rd17+2432];
	fma.rn.f64 	%fd60, %fd58, %fd59, %fd57;
	ld.global.f64 	%fd61, [%rd13+160];
	ld.global.f64 	%fd62, [%rd17+3200];
	fma.rn.f64 	%fd63, %fd61, %fd62, %fd60;
	ld.global.f64 	%fd64, [%rd13+168];
	ld.global.f64 	%fd65, [%rd17+3208];
	fma.rn.f64 	%fd66, %fd64, %fd65, %fd63;
	ld.global.f64 	%fd67, [%rd13+176];
	ld.global.f64 	%fd68, [%rd17+3216];
	fma.rn.f64 	%fd69, %fd67, %fd68, %fd66;
	ld.global.f64 	%fd70, [%rd13+184];
	ld.global.f64 	%fd71, [%rd17+3224];
	fma.rn.f64 	%fd72, %fd70, %fd71, %fd69;
	ld.global.f64 	%fd73, [%rd13+192];
	ld.global.f64 	%fd74, [%rd17+3232];
	fma.rn.f64 	%fd75, %fd73, %fd74, %fd72;
	setp.lt.f64 	%p1, %fd75, 0d0000000000000000;
	selp.f64 	%fd76, 0d0000000000000000, %fd75, %p1;
	mul.lo.s32 	%r4, %r2, 20;
	add.s32 	%r5, %r4, %r3;
	mad.lo.s32 	%r8, %r1, 400, %r5;
	mul.wide.u32 	%rd18, %r8, 8;
	add.s64 	%rd19, %rd1, %rd18;
	ld.global.f64 	%fd77, [%rd19];
	mul.f64 	%fd78, %fd76, %fd77;
	st.global.f64 	[%rd19], %fd78;
	ld.global.f64 	%fd79, [%rd19+32000];
	mul.f64 	%fd80, %fd76, %fd79;
	st.global.f64 	[%rd19+32000], %fd80;
	ld.global.f64 	%fd81, [%rd19+64000];
	mul.f64 	%fd82, %fd76, %fd81;
	st.global.f64 	[%rd19+64000], %fd82;
	ld.global.f64 	%fd83, [%rd19+96000];
	mul.f64 	%fd84, %fd76, %fd83;
	st.global.f64 	[%rd19+96000], %fd84;
	ld.global.f64 	%fd85, [%rd19+128000];
	mul.f64 	%fd86, %fd76, %fd85;
	st.global.f64 	[%rd19+128000], %fd86;
	ld.global.f64 	%fd87, [%rd19+160000];
	mul.f64 	%fd88, %fd76, %fd87;
	st.global.f64 	[%rd19+160000], %fd88;
	ld.global.f64 	%fd89, [%rd19+192000];
	mul.f64 	%fd90, %fd76, %fd89;
	st.global.f64 	[%rd19+192000], %fd90;
	ld.global.f64 	%fd91, [%rd19+224000];
	mul.f64 	%fd92, %fd76, %fd91;
	st.global.f64 	[%rd19+224000], %fd92;
	ld.global.f64 	%fd93, [%rd19+256000];
	mul.f64 	%fd94, %fd76, %fd93;
	st.global.f64 	[%rd19+256000], %fd94;
	ld.global.f64 	%fd95, [%rd19+288000];
	mul.f64 	%fd96, %fd76, %fd95;
	st.global.f64 	[%rd19+288000], %fd96;
	setp.gt.u32 	%p2, %r3, 9;
	mul.wide.u32 	%rd20, %r1, 1600;
	add.s64 	%rd2, %rd11, %rd20;
	@%p2 bra 	$L__BB0_2;
	mul.wide.u32 	%rd21, %r1, 32000;
	add.s64 	%rd22, %rd1, %rd21;
	mul.lo.s32 	%r9, %r3, 20;
	mad.lo.s32 	%r10, %r2, 200, %r9;
	mul.wide.u32 	%rd23, %r10, 8;
	add.s64 	%rd24, %rd22, %rd23;
	ld.global.f64 	%fd97, [%rd24];
	add.f64 	%fd98, %fd97, 0d0000000000000000;
	ld.global.f64 	%fd99, [%rd24+8];
	add.f64 	%fd100, %fd98, %fd99;
	ld.global.f64 	%fd101, [%rd24+16];
	add.f64 	%fd102, %fd100, %fd101;
	ld.global.f64 	%fd103, [%rd24+24];
	add.f64 	%fd104, %fd102, %fd103;
	ld.global.f64 	%fd105, [%rd24+32];
	add.f64 	%fd106, %fd104, %fd105;
	ld.global.f64 	%fd107, [%rd24+40];
	add.f64 	%fd108, %fd106, %fd107;
	ld.global.f64 	%fd109, [%rd24+48];
	add.f64 	%fd110, %fd108, %fd109;
	ld.global.f64 	%fd111, [%rd24+56];
	add.f64 	%fd112, %fd110, %fd111;
	ld.global.f64 	%fd113, [%rd24+64];
	add.f64 	%fd114, %fd112, %fd113;
	ld.global.f64 	%fd115, [%rd24+72];
	add.f64 	%fd116, %fd114, %fd115;
	ld.global.f64 	%fd117, [%rd24+80];
	add.f64 	%fd118, %fd116, %fd117;
	ld.global.f64 	%fd119, [%rd24+88];
	add.f64 	%fd120, %fd118, %fd119;
	ld.global.f64 	%fd121, [%rd24+96];
	add.f64 	%fd122, %fd120, %fd121;
	ld.global.f64 	%fd123, [%rd24+104];
	add.f64 	%fd124, %fd122, %fd123;
	ld.global.f64 	%fd125, [%rd24+112];
	add.f64 	%fd126, %fd124, %fd125;
	ld.global.f64 	%fd127, [%rd24+120];
	add.f64 	%fd128, %fd126, %fd127;
	ld.global.f64 	%fd129, [%rd24+128];
	add.f64 	%fd130, %fd128, %fd129;
	ld.global.f64 	%fd131, [%rd24+136];
	add.f64 	%fd132, %fd130, %fd131;
	ld.global.f64 	%fd133, [%rd24+144];
	add.f64 	%fd134, %fd132, %fd133;
	ld.global.f64 	%fd135, [%rd24+152];
	add.f64 	%fd136, %fd134, %fd135;
	mad.lo.s32 	%r11, %r2, -10, %r5;
	mul.wide.u32 	%rd25, %r11, 8;
	add.s64 	%rd26, %rd2, %rd25;
	st.local.f64 	[%rd26], %fd136;
$L__BB0_2:
	setp.gt.u32 	%p3, %r2, 9;
	setp.ne.s32 	%p4, %r3, 0;
	add.u64 	%rd28, %SPL, 16000;
	mul.wide.u32 	%rd29, %r1, 80;
	add.s64 	%rd3, %rd28, %rd29;
	or.pred  	%p5, %p3, %p4;
	@%p5 bra 	$L__BB0_4;
	mul.wide.u32 	%rd30, %r4, 8;
	add.s64 	%rd31, %rd2, %rd30;
	ld.local.v2.f64 	{%fd137, %fd138}, [%rd31];
	add.f64 	%fd139, %fd137, 0d0000000000000000;
	add.f64 	%fd140, %fd139, %fd138;
	ld.local.v2.f64 	{%fd141, %fd142}, [%rd31+16];
	add.f64 	%fd143, %fd140, %fd141;
	add.f64 	%fd144, %fd143, %fd142;
	ld.local.v2.f64 	{%fd145, %fd146}, [%rd31+32];
	add.f64 	%fd147, %fd144, %fd145;
	add.f64 	%fd148, %fd147, %fd146;
	ld.local.v2.f64 	{%fd149, %fd150}, [%rd31+48];
	add.f64 	%fd151, %fd148, %fd149;
	add.f64 	%fd152, %fd151, %fd150;
	ld.local.v2.f64 	{%fd153, %fd154}, [%rd31+64];
	add.f64 	%fd155, %fd152, %fd153;
	add.f64 	%fd156, %fd155, %fd154;
	ld.local.v2.f64 	{%fd157, %fd158}, [%rd31+80];
	add.f64 	%fd159, %fd156, %fd157;
	add.f64 	%fd160, %fd159, %fd158;
	ld.local.v2.f64 	{%fd161, %fd162}, [%rd31+96];
	add.f64 	%fd163, %fd160, %fd161;
	add.f64 	%fd164, %fd163, %fd162;
	ld.local.v2.f64 	{%fd165, %fd166}, [%rd31+112];
	add.f64 	%fd167, %fd164, %fd165;
	add.f64 	%fd168, %fd167, %fd166;
	ld.local.v2.f64 	{%fd169, %fd170}, [%rd31+128];
	add.f64 	%fd171, %fd168, %fd169;
	add.f64 	%fd172, %fd171, %fd170;
	ld.local.v2.f64 	{%fd173, %fd174}, [%rd31+144];
	add.f64 	%fd175, %fd172, %fd173;
	add.f64 	%fd176, %fd175, %fd174;
	mul.wide.u32 	%rd32, %r2, 8;
	add.s64 	%rd33, %rd3, %rd32;
	st.local.f64 	[%rd33], %fd176;
$L__BB0_4:
	or.b32  	%r12, %r2, %r3;
	setp.ne.s32 	%p6, %r12, 0;
	@%p6 bra 	$L__BB0_6;
	ld.local.v2.f64 	{%fd177, %fd178}, [%rd3];
	add.f64 	%fd179, %fd177, 0d0000000000000000;
	add.f64 	%fd180, %fd179, %fd178;
	ld.local.v2.f64 	{%fd181, %fd182}, [%rd3+16];
	add.f64 	%fd183, %fd180, %fd181;
	add.f64 	%fd184, %fd183, %fd182;
	ld.local.v2.f64 	{%fd185, %fd186}, [%rd3+32];
	add.f64 	%fd187, %fd184, %fd185;
	add.f64 	%fd188, %fd187, %fd186;
	ld.local.v2.f64 	{%fd189, %fd190}, [%rd3+48];
	add.f64 	%fd191, %fd188, %fd189;
	add.f64 	%fd192, %fd191, %fd190;
	ld.local.v2.f64 	{%fd193, %fd194}, [%rd3+64];
	add.f64 	%fd195, %fd192, %fd193;
	add.f64 	%fd196, %fd195, %fd194;
	cvta.to.global.u64 	%rd34, %rd4;
	mul.wide.u32 	%rd35, %r1, 8;
	add.s64 	%rd36, %rd34, %rd35;
	st.global.f64 	[%rd36], %fd196;
$L__BB0_6:
	ret;

}


// ===== COMPILED SASS (sm_100) =====

	.target	sm_100

	.elftype	@"ET_EXEC"


//--------------------- .note.nv.tkinfo           --------------------------
	.section	.note.nv.tkinfo,"",@"SHT_NOTE"
	.sectionflags	@"SHF_NOTE_NV_TKINFO"
	.tkinfo
        /*0018*/ 	.word	0x00000002
        /*0030*/ 	.string	""
        /*0030*/ 	.string	"ptxas"
        /*0030*/ 	.string	"Cuda compilation tools, release 13.0, V13.0.88"
        /*0030*/ 	.string	"Build cuda_13.0.r13.0/compiler.36424714_0"
        /*0030*/ 	.string	"-arch sm_100 -m 64 "



//--------------------- .note.nv.cuinfo           --------------------------
	.section	.note.nv.cuinfo,"",@"SHT_NOTE"
	.sectionflags	@"SHF_NOTE_NV_CUINFO"
        /*0018*/ 	.short	0x0002
        /*001a*/ 	.short	0x0064
        /*001c*/ 	.short	0x0082
	.zero		2


//--------------------- .nv.info                  --------------------------
	.section	.nv.info,"",@"SHT_CUDA_INFO"
	.align	4


	//----- nvinfo : EIATTR_REGCOUNT
	.align		4
        /*0000*/ 	.byte	0x04, 0x2f
        /*0002*/ 	.short	(.L_1 - .L_0)
	.align		4
.L_0:
        /*0004*/ 	.word	index@(compute)
        /*0008*/ 	.word	0x00000020


	//----- nvinfo : EIATTR_FRAME_SIZE
	.align		4
.L_1:
        /*000c*/ 	.byte	0x04, 0x11
        /*000e*/ 	.short	(.L_3 - .L_2)
	.align		4
.L_2:
        /*0010*/ 	.word	index@(compute)
        /*0014*/ 	.word	0x000041a0


	//----- nvinfo : EIATTR_MIN_STACK_SIZE
	.align		4
.L_3:
        /*0018*/ 	.byte	0x04, 0x12
        /*001a*/ 	.short	(.L_5 - .L_4)
	.align		4
.L_4:
        /*001c*/ 	.word	index@(compute)
        /*0020*/ 	.word	0x000041a0
.L_5:


//--------------------- .nv.compat                --------------------------
	.section	.nv.compat,"",@"SHT_CUDA_COMPAT_INFO"
	.align	4
        /*0000*/ 	.byte	0x02, 0x09, 0x00, 0x00, 0x02, 0x02, 0x01, 0x00, 0x02, 0x05, 0x05, 0x00, 0x03, 0x07, 0x01, 0x01
        /*0010*/ 	.byte	0x02, 0x03, 0x00, 0x00, 0x02, 0x06, 0x01, 0x00, 0x04, 0x0b, 0x08, 0x00, 0x01, 0x00, 0x00, 0x00
        /*0020*/ 	.byte	0x00, 0x00, 0x00, 0x00


//--------------------- .nv.info.compute          --------------------------
	.section	.nv.info.compute,"",@"SHT_CUDA_INFO"
	.sectionflags	@""
	.align	4


	//----- nvinfo : EIATTR_CUDA_API_VERSION
	.align		4
        /*0000*/ 	.byte	0x04, 0x37
        /*0002*/ 	.short	(.L_7 - .L_6)
.L_6:
        /*0004*/ 	.word	0x00000082


	//----- nvinfo : EIATTR_KPARAM_INFO
	.align		4
.L_7:
        /*0008*/ 	.byte	0x04, 0x17
        /*000a*/ 	.short	(.L_9 - .L_8)
.L_8:
        /*000c*/ 	.word	0x00000000
        /*0010*/ 	.short	0x0003
        /*0012*/ 	.short	0x0018
        /*0014*/ 	.byte	0x00, 0xf5, 0x21, 0x00


	//----- nvinfo : EIATTR_KPARAM_INFO
	.align		4
.L_9:
        /*0018*/ 	.byte	0x04, 0x17
        /*001a*/ 	.short	(.L_11 - .L_10)
.L_10:
        /*001c*/ 	.word	0x00000000
        /*0020*/ 	.short	0x0002
        /*0022*/ 	.short	0x0010
        /*0024*/ 	.byte	0x00, 0xf5, 0x21, 0x00


	//----- nvinfo : EIATTR_KPARAM_INFO
	.align		4
.L_11:
        /*0028*/ 	.byte	0x04, 0x17
        /*002a*/ 	.short	(.L_13 - .L_12)
.L_12:
        /*002c*/ 	.word	0x00000000
        /*0030*/ 	.short	0x0001
        /*0032*/ 	.short	0x0008
        /*0034*/ 	.byte	0x00, 0xf5, 0x21, 0x00


	//----- nvinfo : EIATTR_KPARAM_INFO
	.align		4
.L_13:
        /*0038*/ 	.byte	0x04, 0x17
        /*003a*/ 	.short	(.L_15 - .L_14)
.L_14:
        /*003c*/ 	.word	0x00000000
        /*0040*/ 	.short	0x0000
        /*0042*/ 	.short	0x0000
        /*0044*/ 	.byte	0x00, 0xf5, 0x21, 0x00


	//----- nvinfo : EIATTR_SPARSE_MMA_MASK
	.align		4
.L_15:
        /*0048*/ 	.byte	0x03, 0x50
        /*004a*/ 	.short	0x0000


	//----- nvinfo : EIATTR_MAXREG_COUNT
	.align		4
        /*004c*/ 	.byte	0x03, 0x1b
        /*004e*/ 	.short	0x00ff


	//----- nvinfo : EIATTR_MERCURY_ISA_VERSION
	.align		4
        /*0050*/ 	.byte	0x03, 0x5f
        /*0052*/ 	.short	0x0101


	//----- nvinfo : EIATTR_VRC_CTA_INIT_COUNT
	.align		4
        /*0054*/ 	.byte	0x02, 0x4a
	.zero		1
	.zero		1


	//----- nvinfo : EIATTR_EXIT_INSTR_OFFSETS
	.align		4
        /*0058*/ 	.byte	0x04, 0x1c
        /*005a*/ 	.short	(.L_17 - .L_16)


	//   ....[0]....
.L_16:
        /*005c*/ 	.word	0x00000db0


	//   ....[1]....
        /*0060*/ 	.word	0x00000ee0


	//----- nvinfo : EIATTR_CRS_STACK_SIZE
	.align		4
.L_17:
        /*0064*/ 	.byte	0x04, 0x1e
        /*0066*/ 	.short	(.L_19 - .L_18)
.L_18:
        /*0068*/ 	.word	0x00000000


	//----- nvinfo : EIATTR_CBANK_PARAM_SIZE
	.align		4
.L_19:
        /*006c*/ 	.byte	0x03, 0x19
        /*006e*/ 	.short	0x0020


	//----- nvinfo : EIATTR_PARAM_CBANK
	.align		4
        /*0070*/ 	.byte	0x04, 0x0a
        /*0072*/ 	.short	(.L_21 - .L_20)
	.align		4
.L_20:
        /*0074*/ 	.word	index@(.nv.constant0.compute)
        /*0078*/ 	.short	0x0380
        /*007a*/ 	.short	0x0020


	//----- nvinfo : EIATTR_SW_WAR
	.align		4
.L_21:
        /*007c*/ 	.byte	0x04, 0x36
        /*007e*/ 	.short	(.L_23 - .L_22)
.L_22:
        /*0080*/ 	.word	0x00000008
.L_23:


//--------------------- .nv.callgraph             --------------------------
	.section	.nv.callgraph,"",@"SHT_CUDA_CALLGRAPH"
	.align	4
	.sectionentsize	8
	.align		4
        /*0000*/ 	.word	0x00000000
	.align		4
        /*0004*/ 	.word	0xffffffff
	.align		4
        /*0008*/ 	.word	0x00000000
	.align		4
        /*000c*/ 	.word	0xfffffffe
	.align		4
        /*0010*/ 	.word	0x00000000
	.align		4
        /*0014*/ 	.word	0xfffffffd
	.align		4
        /*0018*/ 	.word	0x00000000
	.align		4
        /*001c*/ 	.word	0xfffffffc


//--------------------- .text.compute             --------------------------
	.section	.text.compute,"ax",@progbits
	.align	128
        .global         compute
        .type           compute,@function
        .size           compute,(.L_x_5 - compute)
        .other          compute,@"STO_CUDA_ENTRY STV_DEFAULT"
compute:
.text.compute:
[----:B------:R-:W0:Y:S01]  /*0000*/  LDC R1, c[0x0][0x37c] ;  /* 0x0000df00ff017b82 */ /* 0x000e220000000800 */
[----:B------:R-:W1:Y:S07]  /*0010*/  S2R R0, SR_TID.X ;  /* 0x0000000000007919 */ /* 0x000e6e0000002100 */
[----:B------:R-:W2:Y:S01]  /*0020*/  LDC.64 R28, c[0x0][0x380] ;  /* 0x0000e000ff1c7b82 */ /* 0x000ea20000000a00 */
[----:B------:R-:W3:Y:S01]  /*0030*/  LDCU.64 UR4, c[0x0][0x358] ;  /* 0x00006b00ff0477ac */ /* 0x000ee20008000a00 */
[----:B0-----:R-:W-:Y:S01]  /*0040*/  IADD3 R1, PT, PT, R1, -0x41a0, RZ ;  /* 0xffffbe6001017810 */ /* 0x001fe20007ffe0ff */
[----:B------:R-:W0:Y:S01]  /*0050*/  S2R R27, SR_TID.Y ;  /* 0x00000000001b7919 */ /* 0x000e220000002200 */
[----:B------:R-:W4:Y:S04]  /*0060*/  S2R R2, SR_CTAID.X ;  /* 0x0000000000027919 */ /* 0x000f280000002500 */
[----:B------:R-:W4:Y:S01]  /*0070*/  LDC.64 R16, c[0x0][0x388] ;  /* 0x0000e200ff107b82 */ /* 0x000f220000000a00 */
[----:B-1----:R-:W-:-:S05]  /*0080*/  LEA R3, R0, R0, 0x2 ;  /* 0x0000000000037211 */ /* 0x002fca00078e10ff */
[----:B--2---:R-:W-:Y:S01]  /*0090*/  IMAD.WIDE.U32 R28, R3, 0x320, R28 ;  /* 0x00000320031c7825 */ /* 0x004fe200078e001c */
[----:B0-----:R-:W-:-:S03]  /*00a0*/  LEA R3, R27, R27, 0x2 ;  /* 0x0000001b1b037211 */ /* 0x001fc600078e10ff */
[----:B----4-:R-:W-:-:S04]  /*00b0*/  IMAD.WIDE.U32 R16, R2, 0xc8, R16 ;  /* 0x000000c802107825 */ /* 0x010fc800078e0010 */
[----:B------:R-:W-:Y:S01]  /*00c0*/  IMAD.WIDE.U32 R28, R3, 0x8, R28 ;  /* 0x00000008031c7825 */ /* 0x000fe200078e001c */
[----:B---3--:R-:W2:Y:S04]  /*00d0*/  LDG.E.64 R12, desc[UR4][R16.64] ;  /* 0x00000004100c7981 */ /* 0x008ea8000c1e1b00 */
[----:B------:R-:W2:Y:S04]  /*00e0*/  LDG.E.64 R20, desc[UR4][R28.64] ;  /* 0x000000041c147981 */ /* 0x000ea8000c1e1b00 */
[----:B------:R-:W3:Y:S04]  /*00f0*/  LDG.E.64 R8, desc[UR4][R16.64+0x8] ;  /* 0x0000080410087981 */ /* 0x000ee8000c1e1b00 */
[----:B------:R-:W3:Y:S04]  /*0100*/  LDG.E.64 R14, desc[UR4][R28.64+0x8] ;  /* 0x000008041c0e7981 */ /* 0x000ee8000c1e1b00 */
[----:B------:R-:W4:Y:S04]  /*0110*/  LDG.E.64 R10, desc[UR4][R16.64+0x10] ;  /* 0x00001004100a7981 */ /* 0x000f28000c1e1b00 */
[----:B------:R-:W4:Y:S04]  /*0120*/  LDG.E.64 R18, desc[UR4][R28.64+0x10] ;  /* 0x000010041c127981 */ /* 0x000f28000c1e1b00 */
[----:B------:R-:W5:Y:S04]  /*0130*/  LDG.E.64 R4, desc[UR4][R16.64+0x18] ;  /* 0x0000180410047981 */ /* 0x000f68000c1e1b00 */
[----:B------:R-:W5:Y:S01]  /*0140*/  LDG.E.64 R6, desc[UR4][R28.64+0x18] ;  /* 0x000018041c067981 */ /* 0x000f62000c1e1b00 */
[----:B--2---:R-:W-:-:S03]  /*0150*/  DFMA R22, R12, R20, RZ ;  /* 0x000000140c16722b */ /* 0x004fc600000000ff */
[----:B------:R-:W2:Y:S04]  /*0160*/  LDG.E.64 R12, desc[UR4][R16.64+0x20] ;  /* 0x00002004100c7981 */ /* 0x000ea8000c1e1b00 */
[----:B------:R-:W2:Y:S01]  /*0170*/  LDG.E.64 R20, desc[UR4][R28.64+0x20] ;  /* 0x000020041c147981 */ /* 0x000ea2000c1e1b00 */
[----:B---3--:R-:W-:-:S03]  /*0180*/  DFMA R22, R8, R14, R22 ;  /* 0x0000000e0816722b */ /* 0x008fc60000000016 */
[----:B------:R-:W3:Y:S04]  /*0190*/  LDG.E.64 R8, desc[UR4][R16.64+0x28] ;  /* 0x0000280410087981 */ /* 0x000ee8000c1e1b00 */
[----:B------:R-:W3:Y:S01]  /*01a0*/  LDG.E.64 R14, desc[UR4][R28.64+0x320] ;  /* 0x000320041c0e7981 */ /* 0x000ee2000c1e1b00 */
[----:B----4-:R-:W-:-:S03]  /*01b0*/  DFMA R22, R10, R18, R22 ;  /* 0x000000120a16722b */ /* 0x010fc60000000016 */
[----:B------:R-:W4:Y:S04]  /*01c0*/  LDG.E.64 R10, desc[UR4][R16.64+0x30] ;  /* 0x00003004100a7981 */ /* 0x000f28000c1e1b00 */
[----:B------:R-:W4:Y:S01]  /*01d0*/  LDG.E.64 R18, desc[UR4][R28.64+0x328] ;  /* 0x000328041c127981 */ /* 0x000f22000c1e1b00 */
[----:B-----5:R-:W-:-:S03]  /*01e0*/  DFMA R22, R4, R6, R22 ;  /* 0x000000060416722b */ /* 0x020fc60000000016 */
[----:B------:R-:W5:Y:S04]  /*01f0*/  LDG.E.64 R4, desc[UR4][R16.64+0x38] ;  /* 0x0000380410047981 */ /* 0x000f68000c1e1b00 */
[----:B------:R-:W5:Y:S01]  /*0200*/  LDG.E.64 R6, desc[UR4][R28.64+0x330] ;  /* 0x000330041c067981 */ /* 0x000f62000c1e1b00 */
[----:B--2---:R-:W-:-:S03]  /*0210*/  DFMA R22, R12, R20, R22 ;  /* 0x000000140c16722b */ /* 0x004fc60000000016 */
        /* <DEDUP_REMOVED lines=44> */
[----:B-----5:R-:W-:Y:S01]  /*04e0*/  DFMA R4, R4, R6, R18 ;  /* 0x000000060404722b */ /* 0x020fe20000000012 */
[----:B------:R-:W0:Y:S02]  /*04f0*/  LDC.64 R6, c[0x0][0x390] ;  /* 0x0000e400ff067b82 */ /* 0x000e240000000a00 */
[----:B------:R-:W5:Y:S01]  /*0500*/  LDG.E.64 R18, desc[UR4][R28.64+0xca0] ;  /* 0x000ca0041c127981 */ /* 0x000f62000c1e1b00 */
[----:B------:R-:W-:-:S05]  /*0510*/  IMAD R24, R0, 0x14, RZ ;  /* 0x0000001400187824 */ /* 0x000fca00078e02ff */
[----:B------:R-:W-:Y:S01]  /*0520*/  IADD3 R25, PT, PT, R24, R27, RZ ;  /* 0x0000001b18197210 */ /* 0x000fe20007ffe0ff */
[----:B--2---:R-:W-:Y:S01]  /*0530*/  DFMA R22, R22, R12, R4 ;  /* 0x0000000c1616722b */ /* 0x004fe20000000004 */
[----:B------:R-:W2:Y:S04]  /*0540*/  LDG.E.64 R12, desc[UR4][R16.64+0xb8] ;  /* 0x0000b804100c7981 */ /* 0x000ea8000c1e1b00 */
[----:B------:R-:W2:Y:S04]  /*0550*/  LDG.E.64 R4, desc[UR4][R28.64+0xc98] ;  /* 0x000c98041c047981 */ /* 0x000ea8000c1e1b00 */
[----:B------:R-:W5:Y:S01]  /*0560*/  LDG.E.64 R16, desc[UR4][R16.64+0xc0] ;  /* 0x0000c00410107981 */ /* 0x000f62000c1e1b00 */
[----:B---3--:R-:W-:Y:S01]  /*0570*/  DFMA R14, R14, R8, R22 ;  /* 0x000000080e0e722b */ /* 0x008fe20000000016 */
[----:B------:R-:W-:-:S04]  /*0580*/  IMAD R9, R2, 0x190, R25 ;  /* 0x0000019002097824 */ /* 0x000fc800078e0219 */
[----:B0-----:R-:W-:-:S03]  /*0590*/  IMAD.WIDE.U32 R8, R9, 0x8, R6 ;  /* 0x0000000809087825 */ /* 0x001fc600078e0006 */
[----:B----4-:R-:W-:Y:S02]  /*05a0*/  DFMA R20, R20, R10, R14 ;  /* 0x0000000a1414722b */ /* 0x010fe4000000000e */
[----:B------:R-:W3:Y:S04]  /*05b0*/  LDG.E.64 R14, desc[UR4][R8.64] ;  /* 0x00000004080e7981 */ /* 0x000ee8000c1e1b00 */
[----:B------:R-:W4:Y:S04]  /*05c0*/  LDG.E.64 R10, desc[UR4][R8.64+0x7d00] ;  /* 0x007d0004080a7981 */ /* 0x000f28000c1e1b00 */
[----:B------:R-:W4:Y:S04]  /*05d0*/  LDG.E.64 R28, desc[UR4][R8.64+0xfa00] ;  /* 0x00fa0004081c7981 */ /* 0x000f28000c1e1b00 */
[----:B------:R-:W4:Y:S01]  /*05e0*/  LDG.E.64 R22, desc[UR4][R8.64+0x27100] ;  /* 0x0271000408167981 */ /* 0x000f22000c1e1b00 */
[----:B--2---:R-:W-:-:S03]  /*05f0*/  DFMA R4, R12, R4, R20 ;  /* 0x000000040c04722b */ /* 0x004fc60000000014 */
[----:B------:R-:W2:Y:S05]  /*0600*/  LDG.E.64 R20, desc[UR4][R8.64+0x17700] ;  /* 0x0177000408147981 */ /* 0x000eaa000c1e1b00 */
[----:B-----5:R-:W-:Y:S01]  /*0610*/  DFMA R4, R16, R18, R4 ;  /* 0x000000121004722b */ /* 0x020fe20000000004 */
[----:B------:R-:W5:Y:S04]  /*0620*/  LDG.E.64 R18, desc[UR4][R8.64+0x2ee00] ;  /* 0x02ee000408127981 */ /* 0x000f68000c1e1b00 */
[----:B------:R-:W5:Y:S03]  /*0630*/  LDG.E.64 R16, desc[UR4][R8.64+0x36b00] ;  /* 0x036b000408107981 */ /* 0x000f66000c1e1b00 */
[----:B------:R-:W-:-:S06]  /*0640*/  DSETP.GEU.AND P0, PT, R4, RZ, PT ;  /* 0x000000ff0400722a */ /* 0x000fcc0003f0e000 */
[----:B------:R-:W-:Y:S02]  /*0650*/  FSEL R12, R4, RZ, P0 ;  /* 0x000000ff040c7208 */ /* 0x000fe40000000000 */
[----:B------:R-:W-:Y:S02]  /*0660*/  FSEL R13, R5, RZ, P0 ;  /* 0x000000ff050d7208 */ /* 0x000fe40000000000 */
[----:B------:R-:W5:Y:S04]  /*0670*/  LDG.E.64 R4, desc[UR4][R8.64+0x1f400] ;  /* 0x01f4000408047981 */ /* 0x000f68000c1e1b00 */
[C---:B---3--:R-:W-:Y:S02]  /*0680*/  DMUL R14, R12.reuse, R14 ;  /* 0x0000000e0c0e7228 */ /* 0x048fe40000000000 */
[----:B----4-:R-:W-:-:S05]  /*0690*/  DMUL R10, R12, R10 ;  /* 0x0000000a0c0a7228 */ /* 0x010fca0000000000 */
[----:B------:R0:W-:Y:S04]  /*06a0*/  STG.E.64 desc[UR4][R8.64], R14 ;  /* 0x0000000e08007986 */ /* 0x0001e8000c101b04 */
[----:B------:R1:W-:Y:S04]  /*06b0*/  STG.E.64 desc[UR4][R8.64+0x7d00], R10 ;  /* 0x007d000a08007986 */ /* 0x0003e8000c101b04 */
[----:B0-----:R-:W3:Y:S04]  /*06c0*/  LDG.E.64 R14, desc[UR4][R8.64+0x3e800] ;  /* 0x03e80004080e7981 */ /* 0x001ee8000c1e1b00 */
[----:B-1----:R-:W4:Y:S01]  /*06d0*/  LDG.E.64 R10, desc[UR4][R8.64+0x46500] ;  /* 0x04650004080a7981 */ /* 0x002f22000c1e1b00 */
[----:B------:R-:W-:-:S02]  /*06e0*/  DMUL R28, R12, R28 ;  /* 0x0000001c0c1c7228 */ /* 0x000fc40000000000 */
[----:B------:R-:W-:-:S05]  /*06f0*/  DMUL R22, R12, R22 ;  /* 0x000000160c167228 */ /* 0x000fca0000000000 */
[----:B------:R-:W-:Y:S04]  /*0700*/  STG.E.64 desc[UR4][R8.64+0xfa00], R28 ;  /* 0x00fa001c08007986 */ /* 0x000fe8000c101b04 */
[----:B------:R-:W-:Y:S01]  /*0710*/  STG.E.64 desc[UR4][R8.64+0x27100], R22 ;  /* 0x0271001608007986 */ /* 0x000fe2000c101b04 */
[C---:B------:R-:W-:Y:S01]  /*0720*/  ISETP.GT.U32.AND P2, PT, R27.reuse, 0x9, PT ;  /* 0x000000091b00780c */ /* 0x040fe20003f44070 */
[----:B------:R-:W-:Y:S01]  /*0730*/  BSSY.RECONVERGENT B0, `(.L_x_0) ;  /* 0x0000042000007945 */ /* 0x000fe20003800200 */
[----:B------:R-:W-:Y:S02]  /*0740*/  ISETP.NE.AND P0, PT, R27, RZ, PT ;  /* 0x000000ff1b00720c */ /* 0x000fe40003f05270 */
[C---:B------:R-:W-:Y:S02]  /*0750*/  LOP3.LUT P1, RZ, R0.reuse, R27, RZ, 0xfc, !PT ;  /* 0x0000001b00ff7212 */ /* 0x040fe4000782fcff */
[----:B------:R-:W-:-:S02]  /*0760*/  ISETP.GT.U32.OR P0, PT, R0, 0x9, P0 ;  /* 0x000000090000780c */ /* 0x000fc40000704470 */
[----:B------:R-:W-:Y:S01]  /*0770*/  IADD3 R3, PT, PT, R1, 0x3e80, RZ ;  /* 0x00003e8001037810 */ /* 0x000fe20007ffe0ff */
[C---:B--2---:R-:W-:Y:S02]  /*0780*/  DMUL R20, R12.reuse, R20 ;  /* 0x000000140c147228 */ /* 0x044fe40000000000 */
[C---:B-----5:R-:W-:Y:S02]  /*0790*/  DMUL R18, R12.reuse, R18 ;  /* 0x000000120c127228 */ /* 0x060fe40000000000 */
[----:B------:R-:W-:-:S03]  /*07a0*/  DMUL R16, R12, R16 ;  /* 0x000000100c107228 */ /* 0x000fc60000000000 */
[----:B------:R-:W-:Y:S04]  /*07b0*/  STG.E.64 desc[UR4][R8.64+0x17700], R20 ;  /* 0x0177001408007986 */ /* 0x000fe8000c101b04 */
[----:B------:R-:W-:Y:S04]  /*07c0*/  STG.E.64 desc[UR4][R8.64+0x2ee00], R18 ;  /* 0x02ee001208007986 */ /* 0x000fe8000c101b04 */
[----:B------:R-:W-:Y:S01]  /*07d0*/  STG.E.64 desc[UR4][R8.64+0x36b00], R16 ;  /* 0x036b001008007986 */ /* 0x000fe2000c101b04 */
[C---:B------:R-:W-:Y:S02]  /*07e0*/  DMUL R4, R12.reuse, R4 ;  /* 0x000000040c047228 */ /* 0x040fe40000000000 */
[----:B---3--:R-:W-:-:S02]  /*07f0*/  DMUL R14, R12, R14 ;  /* 0x0000000e0c0e7228 */ /* 0x008fc40000000000 */
[----:B----4-:R-:W-:-:S05]  /*0800*/  DMUL R10, R12, R10 ;  /* 0x0000000a0c0a7228 */ /* 0x010fca0000000000 */
[----:B------:R-:W-:Y:S04]  /*0810*/  STG.E.64 desc[UR4][R8.64+0x3e800], R14 ;  /* 0x03e8000e08007986 */ /* 0x000fe8000c101b04 */
[----:B------:R-:W-:Y:S04]  /*0820*/  STG.E.64 desc[UR4][R8.64+0x46500], R10 ;  /* 0x0465000a08007986 */ /* 0x000fe8000c101b04 */
[----:B------:R0:W-:Y:S02]  /*0830*/  STG.E.64 desc[UR4][R8.64+0x1f400], R4 ;  /* 0x01f4000408007986 */ /* 0x0001e4000c101b04 */
[----:B0-----:R-:W-:Y:S01]  /*0840*/  IMAD R5, R2, 0x640, R1 ;  /* 0x0000064002057824 */ /* 0x001fe200078e0201 */
[----:B------:R-:W-:Y:S06]  /*0850*/  @P2 BRA `(.L_x_1) ;  /* 0x0000000000bc2947 */ /* 0x000fec0003800000 */
[----:B------:R-:W-:Y:S02]  /*0860*/  IMAD R4, R0, 0xa, R27 ;  /* 0x0000000a00047824 */ /* 0x000fe400078e021b */
[----:B------:R-:W-:-:S04]  /*0870*/  IMAD.WIDE.U32 R26, R2, 0x7d00, R6 ;  /* 0x00007d00021a7825 */ /* 0x000fc800078e0006 */
[----:B------:R-:W-:-:S04]  /*0880*/  IMAD R7, R4, 0x14, RZ ;  /* 0x0000001404077824 */ /* 0x000fc800078e02ff */
[----:B------:R-:W-:-:S05]  /*0890*/  IMAD.WIDE.U32 R26, R7, 0x8, R26 ;  /* 0x00000008071a7825 */ /* 0x000fca00078e001a */
[----:B------:R-:W2:Y:S04]  /*08a0*/  LDG.E.64 R6, desc[UR4][R26.64] ;  /* 0x000000041a067981 */ /* 0x000ea8000c1e1b00 */
[----:B------:R-:W3:Y:S04]  /*08b0*/  LDG.E.64 R20, desc[UR4][R26.64+0x8] ;  /* 0x000008041a147981 */ /* 0x000ee8000c1e1b00 */
[----:B------:R-:W4:Y:S04]  /*08c0*/  LDG.E.64 R22, desc[UR4][R26.64+0x10] ;  /* 0x000010041a167981 */ /* 0x000f28000c1e1b00 */
[----:B------:R-:W5:Y:S04]  /*08d0*/  LDG.E.64 R18, desc[UR4][R26.64+0x18] ;  /* 0x000018041a127981 */ /* 0x000f68000c1e1b00 */
[----:B------:R-:W5:Y:S04]  /*08e0*/  LDG.E.64 R16, desc[UR4][R26.64+0x20] ;  /* 0x000020041a107981 */ /* 0x000f68000c1e1b00 */
[----:B------:R-:W5:Y:S04]  /*08f0*/  LDG.E.64 R14, desc[UR4][R26.64+0x28] ;  /* 0x000028041a0e7981 */ /* 0x000f68000c1e1b00 */
[----:B------:R-:W5:Y:S04]  /*0900*/  LDG.E.64 R12, desc[UR4][R26.64+0x30] ;  /* 0x000030041a0c7981 */ /* 0x000f68000c1e1b00 */
[----:B------:R-:W5:Y:S04]  /*0910*/  LDG.E.64 R10, desc[UR4][R26.64+0x38] ;  /* 0x000038041a0a7981 */ /* 0x000f68000c1e1b00 */
[----:B------:R-:W5:Y:S04]  /*0920*/  LDG.E.64 R8, desc[UR4][R26.64+0x40] ;  /* 0x000040041a087981 */ /* 0x000f68000c1e1b00 */
[----:B------:R-:W5:Y:S01]  /*0930*/  LDG.E.64 R28, desc[UR4][R26.64+0x98] ;  /* 0x000098041a1c7981 */ /* 0x000f62000c1e1b00 */
[----:B--2---:R-:W-:-:S08]  /*0940*/  DADD R6, RZ, R6 ;  /* 0x00000000ff067229 */ /* 0x004fd00000000006 */
[----:B---3--:R-:W-:Y:S02]  /*0950*/  DADD R20, R6, R20 ;  /* 0x0000000006147229 */ /* 0x008fe40000000014 */
[----:B------:R-:W2:Y:S06]  /*0960*/  LDG.E.64 R6, desc[UR4][R26.64+0x48] ;  /* 0x000048041a067981 */ /* 0x000eac000c1e1b00 */
[----:B----4-:R-:W-:Y:S02]  /*0970*/  DADD R22, R20, R22 ;  /* 0x0000000014167229 */ /* 0x010fe40000000016 */
[----:B------:R-:W3:Y:S06]  /*0980*/  LDG.E.64 R20, desc[UR4][R26.64+0x50] ;  /* 0x000050041a147981 */ /* 0x000eec000c1e1b00 */
[----:B-----5:R-:W-:-:S02]  /*0990*/  DADD R18, R22, R18 ;  /* 0x0000000016127229 */ /* 0x020fc40000000012 */
[----:B------:R-:W4:Y:S06]  /*09a0*/  LDG.E.64 R22, desc[UR4][R26.64+0x58] ;  /* 0x000058041a167981 */ /* 0x000f2c000c1e1b00 */
[----:B------:R-:W-:Y:S02]  /*09b0*/  DADD R16, R18, R16 ;  /* 0x0000000012107229 */ /* 0x000fe40000000010 */
[----:B------:R-:W5:Y:S06]  /*09c0*/  LDG.E.64 R18, desc[UR4][R26.64+0x60] ;  /* 0x000060041a127981 */ /* 0x000f6c000c1e1b00 */
[----:B------:R-:W-:-:S02]  /*09d0*/  DADD R14, R16, R14 ;  /* 0x00000000100e7229 */ /* 0x000fc4000000000e */
[----:B------:R-:W5:Y:S06]  /*09e0*/  LDG.E.64 R16, desc[UR4][R26.64+0x68] ;  /* 0x000068041a107981 */ /* 0x000f6c000c1e1b00 */
[----:B------:R-:W-:Y:S02]  /*09f0*/  DADD R12, R14, R12 ;  /* 0x000000000e0c7229 */ /* 0x000fe4000000000c */
[----:B------:R-:W5:Y:S06]  /*0a00*/  LDG.E.64 R14, desc[UR4][R26.64+0x70] ;  /* 0x000070041a0e7981 */ /* 0x000f6c000c1e1b00 */
[----:B------:R-:W-:-:S02]  /*0a10*/  DADD R10, R12, R10 ;  /* 0x000000000c0a7229 */ /* 0x000fc4000000000a */
[----:B------:R-:W5:Y:S06]  /*0a20*/  LDG.E.64 R12, desc[UR4][R26.64+0x78] ;  /* 0x000078041a0c7981 */ /* 0x000f6c000c1e1b00 */
[----:B------:R-:W-:Y:S02]  /*0a30*/  DADD R8, R10, R8 ;  /* 0x000000000a087229 */ /* 0x000fe40000000008 */
[----:B------:R-:W5:Y:S06]  /*0a40*/  LDG.E.64 R10, desc[UR4][R26.64+0x80] ;  /* 0x000080041a0a7981 */ /* 0x000f6c000c1e1b00 */
[----:B--2---:R-:W-:-:S02]  /*0a50*/  DADD R6, R8, R6 ;  /* 0x0000000008067229 */ /* 0x004fc40000000006 */
[----:B------:R-:W2:Y:S06]  /*0a60*/  LDG.E.64 R8, desc[UR4][R26.64+0x88] ;  /* 0x000088041a087981 */ /* 0x000eac000c1e1b00 */
[----:B---3--:R-:W-:Y:S02]  /*0a70*/  DADD R20, R6, R20 ;  /* 0x0000000006147229 */ /* 0x008fe40000000014 */
[----:B------:R-:W3:Y:S06]  /*0a80*/  LDG.E.64 R6, desc[UR4][R26.64+0x90] ;  /* 0x000090041a067981 */ /* 0x000eec000c1e1b00 */
[----:B----4-:R-:W-:-:S08]  /*0a90*/  DADD R20, R20, R22 ;  /* 0x0000000014147229 */ /* 0x010fd00000000016 */
[----:B-----5:R-:W-:-:S08]  /*0aa0*/  DADD R18, R20, R18 ;  /* 0x0000000014127229 */ /* 0x020fd00000000012 */
[----:B------:R-:W-:-:S08]  /*0ab0*/  DADD R16, R18, R16 ;  /* 0x0000000012107229 */ /* 0x000fd00000000010 */
[----:B------:R-:W-:-:S08]  /*0ac0*/  DADD R14, R16, R14 ;  /* 0x00000000100e7229 */ /* 0x000fd0000000000e */
[----:B------:R-:W-:-:S08]  /*0ad0*/  DADD R12, R14, R12 ;  /* 0x000000000e0c7229 */ /* 0x000fd0000000000c */
[----:B------:R-:W-:Y:S01]  /*0ae0*/  DADD R10, R12, R10 ;  /* 0x000000000c0a7229 */ /* 0x000fe2000000000a */
[----:B------:R-:W-:-:S07]  /*0af0*/  IMAD R4, R0, -0xa, R25 ;  /* 0xfffffff600047824 */ /* 0x000fce00078e0219 */
[----:B--2---:R-:W-:-:S08]  /*0b00*/  DADD R8, R10, R8 ;  /* 0x000000000a087229 */ /* 0x004fd00000000008 */
[----:B---3--:R-:W-:Y:S01]  /*0b10*/  DADD R6, R8, R6 ;  /* 0x0000000008067229 */ /* 0x008fe20000000006 */
[----:B------:R-:W-:-:S07]  /*0b20*/  LEA R9, R4, R5, 0x3 ;  /* 0x0000000504097211 */ /* 0x000fce00078e18ff */
[----:B------:R-:W-:-:S07]  /*0b30*/  DADD R6, R6, R28 ;  /* 0x0000000006067229 */ /* 0x000fce000000001c */
[----:B------:R0:W-:Y:S04]  /*0b40*/  STL.64 [R9], R6 ;  /* 0x0000000609007387 */ /* 0x0001e80000100a00 */
.L_x_1:
[----:B------:R-:W-:Y:S05]  /*0b50*/  BSYNC.RECONVERGENT B0 ;  /* 0x0000000000007941 */ /* 0x000fea0003800200 */
.L_x_0:
[----:B------:R-:W-:Y:S01]  /*0b60*/  BSSY.RECONVERGENT B0, `(.L_x_2) ;  /* 0x0000024000007945 */ /* 0x000fe20003800200 */
[----:B------:R-:W-:-:S03]  /*0b70*/  IMAD R3, R2, 0x50, R3 ;  /* 0x0000005002037824 */ /* 0x000fc600078e0203 */
[----:B------:R-:W-:Y:S05]  /*0b80*/  @P0 BRA `(.L_x_3) ;  /* 0x0000000000840947 */ /* 0x000fea0003800000 */
[----:B------:R-:W-:-:S05]  /*0b90*/  LEA R24, R24, R5, 0x3 ;  /* 0x0000000518187211 */ /* 0x000fca00078e18ff */
[----:B0-----:R-:W2:Y:S04]  /*0ba0*/  LDL.128 R4, [R24] ;  /* 0x0000000018047983 */ /* 0x001ea80000100c00 */
[----:B------:R-:W3:Y:S04]  /*0bb0*/  LDL.128 R12, [R24+0x10] ;  /* 0x00001000180c7983 */ /* 0x000ee80000100c00 */
[----:B------:R-:W4:Y:S04]  /*0bc0*/  LDL.128 R20, [R24+0x20] ;  /* 0x0000200018147983 */ /* 0x000f280000100c00 */
[----:B------:R-:W5:Y:S04]  /*0bd0*/  LDL.128 R16, [R24+0x30] ;  /* 0x0000300018107983 */ /* 0x000f680000100c00 */
[----:B------:R-:W5:Y:S01]  /*0be0*/  LDL.128 R8, [R24+0x40] ;  /* 0x0000400018087983 */ /* 0x000f620000100c00 */
[----:B--2---:R-:W-:-:S08]  /*0bf0*/  DADD R4, RZ, R4 ;  /* 0x00000000ff047229 */ /* 0x004fd00000000004 */
[----:B------:R-:W-:Y:S02]  /*0c00*/  DADD R26, R6, R4 ;  /* 0x00000000061a7229 */ /* 0x000fe40000000004 */
[----:B------:R-:W2:Y:S06]  /*0c10*/  LDL.128 R4, [R24+0x50] ;  /* 0x0000500018047983 */ /* 0x000eac0000100c00 */
[----:B---3--:R-:W-:-:S08]  /*0c20*/  DADD R26, R26, R12 ;  /* 0x000000001a1a7229 */ /* 0x008fd0000000000c */
[----:B------:R-:W-:Y:S01]  /*0c30*/  DADD R26, R14, R26 ;  /* 0x000000000e1a7229 */ /* 0x000fe2000000001a */
[----:B------:R-:W3:Y:S07]  /*0c40*/  LDL.128 R12, [R24+0x60] ;  /* 0x00006000180c7983 */ /* 0x000eee0000100c00 */
[----:B----4-:R-:W-:-:S08]  /*0c50*/  DADD R26, R26, R20 ;  /* 0x000000001a1a7229 */ /* 0x010fd00000000014 */
[----:B------:R-:W-:Y:S01]  /*0c60*/  DADD R26, R22, R26 ;  /* 0x00000000161a7229 */ /* 0x000fe2000000001a */
[----:B------:R-:W4:Y:S07]  /*0c70*/  LDL.128 R20, [R24+0x70] ;  /* 0x0000700018147983 */ /* 0x000f2e0000100c00 */
[----:B-----5:R-:W-:-:S08]  /*0c80*/  DADD R26, R26, R16 ;  /* 0x000000001a1a7229 */ /* 0x020fd00000000010 */
[----:B------:R-:W-:Y:S01]  /*0c90*/  DADD R26, R18, R26 ;  /* 0x00000000121a7229 */ /* 0x000fe2000000001a */
[----:B------:R-:W5:Y:S07]  /*0ca0*/  LDL.128 R16, [R24+0x80] ;  /* 0x0000800018107983 */ /* 0x000f6e0000100c00 */
[----:B------:R-:W-:-:S08]  /*0cb0*/  DADD R26, R26, R8 ;  /* 0x000000001a1a7229 */ /* 0x000fd00000000008 */
[----:B------:R-:W-:Y:S01]  /*0cc0*/  DADD R26, R10, R26 ;  /* 0x000000000a1a7229 */ /* 0x000fe2000000001a */
[----:B------:R-:W5:Y:S07]  /*0cd0*/  LDL.128 R8, [R24+0x90] ;  /* 0x0000900018087983 */ /* 0x000f6e0000100c00 */
[----:B--2---:R-:W-:-:S08]  /*0ce0*/  DADD R4, R26, R4 ;  /* 0x000000001a047229 */ /* 0x004fd00000000004 */
[----:B------:R-:W-:Y:S01]  /*0cf0*/  DADD R4, R6, R4 ;  /* 0x0000000006047229 */ /* 0x000fe20000000004 */
[----:B------:R-:W-:-:S07]  /*0d00*/  LEA R7, R0, R3, 0x3 ;  /* 0x0000000300077211 */ /* 0x000fce00078e18ff */
[----:B---3--:R-:W-:-:S08]  /*0d10*/  DADD R4, R4, R12 ;  /* 0x0000000004047229 */ /* 0x008fd0000000000c */
[----:B------:R-:W-:-:S08]  /*0d20*/  DADD R4, R14, R4 ;  /* 0x000000000e047229 */ /* 0x000fd00000000004 */
[----:B----4-:R-:W-:-:S08]  /*0d30*/  DADD R4, R4, R20 ;  /* 0x0000000004047229 */ /* 0x010fd00000000014 */
[----:B------:R-:W-:-:S08]  /*0d40*/  DADD R4, R22, R4 ;  /* 0x0000000016047229 */ /* 0x000fd00000000004 */
[----:B-----5:R-:W-:-:S08]  /*0d50*/  DADD R4, R4, R16 ;  /* 0x0000000004047229 */ /* 0x020fd00000000010 */
[----:B------:R-:W-:-:S08]  /*0d60*/  DADD R4, R18, R4 ;  /* 0x0000000012047229 */ /* 0x000fd00000000004 */
[----:B------:R-:W-:-:S08]  /*0d70*/  DADD R4, R4, R8 ;  /* 0x0000000004047229 */ /* 0x000fd00000000008 */
[----:B------:R-:W-:-:S07]  /*0d80*/  DADD R4, R10, R4 ;  /* 0x000000000a047229 */ /* 0x000fce0000000004 */
[----:B------:R1:W-:Y:S04]  /*0d90*/  STL.64 [R7], R4 ;  /* 0x0000000407007387 */ /* 0x0003e80000100a00 */
.L_x_3:
[----:B------:R-:W-:Y:S05]  /*0da0*/  BSYNC.RECONVERGENT B0 ;  /* 0x0000000000007941 */ /* 0x000fea0003800200 */
.L_x_2:
[----:B------:R-:W-:Y:S05]  /*0db0*/  @P1 EXIT ;  /* 0x000000000000194d */ /* 0x000fea0003800000 */
[----:B------:R-:W2:Y:S04]  /*0dc0*/  LDL.128 R16, [R3] ;  /* 0x0000000003107983 */ /* 0x000ea80000100c00 */
[----:B------:R-:W3:Y:S04]  /*0dd0*/  LDL.128 R12, [R3+0x10] ;  /* 0x00001000030c7983 */ /* 0x000ee80000100c00 */
[----:B0-----:R-:W4:Y:S04]  /*0de0*/  LDL.128 R8, [R3+0x20] ;  /* 0x0000200003087983 */ /* 0x001f280000100c00 */
[----:B-1----:R-:W5:Y:S04]  /*0df0*/  LDL.128 R4, [R3+0x30] ;  /* 0x0000300003047983 */ /* 0x002f680000100c00 */
[----:B------:R-:W5:Y:S01]  /*0e00*/  LDL.128 R20, [R3+0x40] ;  /* 0x0000400003147983 */ /* 0x000f620000100c00 */
[----:B--2---:R-:W-:-:S08]  /*0e10*/  DADD R16, RZ, R16 ;  /* 0x00000000ff107229 */ /* 0x004fd00000000010 */
[----:B------:R-:W-:-:S08]  /*0e20*/  DADD R16, R18, R16 ;  /* 0x0000000012107229 */ /* 0x000fd00000000010 */
[----:B---3--:R-:W-:-:S08]  /*0e30*/  DADD R12, R16, R12 ;  /* 0x00000000100c7229 */ /* 0x008fd0000000000c */
[----:B------:R-:W-:-:S08]  /*0e40*/  DADD R12, R14, R12 ;  /* 0x000000000e0c7229 */ /* 0x000fd0000000000c */
[----:B----4-:R-:W-:-:S08]  /*0e50*/  DADD R8, R12, R8 ;  /* 0x000000000c087229 */ /* 0x010fd00000000008 */
[----:B------:R-:W-:-:S08]  /*0e60*/  DADD R8, R10, R8 ;  /* 0x000000000a087229 */ /* 0x000fd00000000008 */
[----:B-----5:R-:W-:Y:S02]  /*0e70*/  DADD R4, R8, R4 ;  /* 0x0000000008047229 */ /* 0x020fe40000000004 */
[----:B------:R-:W0:Y:S06]  /*0e80*/  LDC.64 R8, c[0x0][0x398] ;  /* 0x0000e600ff087b82 */ /* 0x000e2c0000000a00 */
[----:B------:R-:W-:-:S08]  /*0e90*/  DADD R4, R6, R4 ;  /* 0x0000000006047229 */ /* 0x000fd00000000004 */
[----:B------:R-:W-:-:S08]  /*0ea0*/  DADD R4, R4, R20 ;  /* 0x0000000004047229 */ /* 0x000fd00000000014 */
[----:B------:R-:W-:Y:S01]  /*0eb0*/  DADD R4, R22, R4 ;  /* 0x0000000016047229 */ /* 0x000fe20000000004 */
[----:B0-----:R-:W-:-:S06]  /*0ec0*/  IMAD.WIDE.U32 R2, R2, 0x8, R8 ;  /* 0x0000000802027825 */ /* 0x001fcc00078e0008 */
[----:B------:R-:W-:Y:S01]  /*0ed0*/  STG.E.64 desc[UR4][R2.64], R4 ;  /* 0x0000000402007986 */ /* 0x000fe2000c101b04 */
[----:B------:R-:W-:Y:S05]  /*0ee0*/  EXIT ;  /* 0x000000000000794d */ /* 0x000fea0003800000 */
.L_x_4:
[----:B------:R-:W-:-:S00]  /*0ef0*/  BRA `(.L_x_4) ;  /* 0xfffffffc00fc7947 */ /* 0x000fc0000383ffff */
[----:B------:R-:W-:-:S00]  /*0f00*/  NOP ;  /* 0x0000000000007918 */ /* 0x000fc00000000000 */
[----:B------:R-:W-:-:S00]  /*0f10*/  NOP ;  /* 0x0000000000007918 */ /* 0x000fc00000000000 */
[----:B------:R-:W-:-:S00]  /*0f20*/  NOP ;  /* 0x0000000000007918 */ /* 0x000fc00000000000 */
[----:B------:R-:W-:-:S00]  /*0f30*/  NOP ;  /* 0x0000000000007918 */ /* 0x000fc00000000000 */
[----:B------:R-:W-:-:S00]  /*0f40*/  NOP ;  /* 0x0000000000007918 */ /* 0x000fc00000000000 */
[----:B------:R-:W-:-:S00]  /*0f50*/  NOP ;  /* 0x0000000000007918 */ /* 0x000fc00000000000 */
[----:B------:R-:W-:-:S00]  /*0f60*/  NOP ;  /* 0x0000000000007918 */ /* 0x000fc00000000000 */
[----:B------:R-:W-:-:S00]  /*0f70*/  NOP ;  /* 0x0000000000007918 */ /* 0x000fc00000000000 */
.L_x_5:


//--------------------- .nv.shared.reserved.0     --------------------------
	.section	.nv.shared.reserved.0,"aw",@nobits
	.weak		__nv_reservedSMEM_offset_0_alias
	.size		__nv_reservedSMEM_offset_0_alias, 0, 64
	.other		__nv_reservedSMEM_offset_0_alias,@"STO_CUDA_RESERVED_SHARED STV_DEFAULT"
__nv_reservedSMEM_offset_0_alias:
	.zero		0
	.zero		64


//--------------------- .nv.constant0.compute     --------------------------
	.section	.nv.constant0.compute,"a",@progbits
	.sectionflags	@""
	.align	4
.nv.constant0.compute:
	.zero		928


//--------------------- SYMBOLS --------------------------

	.type		.nv.reservedSmem.offset0,@object
	.size		.nv.reservedSmem.offset0,0x4
